//
// Generated by NVIDIA NVVM Compiler
//
// Compiler Build ID: CL-36424714
// Cuda compilation tools, release 13.0, V13.0.88
// Based on NVVM 20.0.0
//

.version 9.0
.target sm_100
.address_size 64

	// .globl	_Z3knlPfS_S_

.visible .entry _Z3knlPfS_S_(
	.param .u64 .ptr .align 1 _Z3knlPfS_S__param_0,
	.param .u64 .ptr .align 1 _Z3knlPfS_S__param_1,
	.param .u64 .ptr .align 1 _Z3knlPfS_S__param_2
)
{
	.reg .pred 	%p<3>;
	.reg .b32 	%r<12>;
	.reg .b32 	%f<36>;
	.reg .b64 	%rd<10>;

	ld.param.u64 	%rd3, [_Z3knlPfS_S__param_0];
	ld.param.u64 	%rd4, [_Z3knlPfS_S__param_2];
	mov.u32 	%r6, %ctaid.x;
	mov.u32 	%r7, %tid.x;
	mov.u32 	%r8, %ntid.x;
	mad.lo.s32 	%r10, %r6, %r8, %r7;
	setp.gt.s32 	%p1, %r10, 510;
	@%p1 bra 	$L__BB0_3;
	cvta.to.global.u64 	%rd5, %rd4;
	mul.wide.s32 	%rd6, %r10, 4;
	add.s64 	%rd1, %rd5, %rd6;
	mov.b32 	%r11, 0;
	st.global.u32 	[%rd1], %r11;
	cvta.to.global.u64 	%rd7, %rd3;
	add.s64 	%rd2, %rd7, 32;
	mov.f32 	%f35, 0f00000000;
$L__BB0_2:
	mul.wide.s32 	%rd8, %r10, 4;
	add.s64 	%rd9, %rd2, %rd8;
	ld.global.f32 	%f4, [%rd9+-32];
	fma.rn.f32 	%f5, %f4, %f4, %f35;
	st.global.f32 	[%rd1], %f5;
	ld.global.f32 	%f6, [%rd9+-28];
	fma.rn.f32 	%f7, %f6, %f6, %f5;
	st.global.f32 	[%rd1], %f7;
	ld.global.f32 	%f8, [%rd9+-24];
	fma.rn.f32 	%f9, %f8, %f8, %f7;
	st.global.f32 	[%rd1], %f9;
	ld.global.f32 	%f10, [%rd9+-20];
	fma.rn.f32 	%f11, %f10, %f10, %f9;
	st.global.f32 	[%rd1], %f11;
	ld.global.f32 	%f12, [%rd9+-16];
	fma.rn.f32 	%f13, %f12, %f12, %f11;
	st.global.f32 	[%rd1], %f13;
	ld.global.f32 	%f14, [%rd9+-12];
	fma.rn.f32 	%f15, %f14, %f14, %f13;
	st.global.f32 	[%rd1], %f15;
	ld.global.f32 	%f16, [%rd9+-8];
	fma.rn.f32 	%f17, %f16, %f16, %f15;
	st.global.f32 	[%rd1], %f17;
	ld.global.f32 	%f18, [%rd9+-4];
	fma.rn.f32 	%f19, %f18, %f18, %f17;
	st.global.f32 	[%rd1], %f19;
	ld.global.f32 	%f20, [%rd9];
	fma.rn.f32 	%f21, %f20, %f20, %f19;
	st.global.f32 	[%rd1], %f21;
	ld.global.f32 	%f22, [%rd9+4];
	fma.rn.f32 	%f23, %f22, %f22, %f21;
	st.global.f32 	[%rd1], %f23;
	ld.global.f32 	%f24, [%rd9+8];
	fma.rn.f32 	%f25, %f24, %f24, %f23;
	st.global.f32 	[%rd1], %f25;
	ld.global.f32 	%f26, [%rd9+12];
	fma.rn.f32 	%f27, %f26, %f26, %f25;
	st.global.f32 	[%rd1], %f27;
	ld.global.f32 	%f28, [%rd9+16];
	fma.rn.f32 	%f29, %f28, %f28, %f27;
	st.global.f32 	[%rd1], %f29;
	ld.global.f32 	%f30, [%rd9+20];
	fma.rn.f32 	%f31, %f30, %f30, %f29;
	st.global.f32 	[%rd1], %f31;
	ld.global.f32 	%f32, [%rd9+24];
	fma.rn.f32 	%f33, %f32, %f32, %f31;
	st.global.f32 	[%rd1], %f33;
	ld.global.f32 	%f34, [%rd9+28];
	fma.rn.f32 	%f35, %f34, %f34, %f33;
	st.global.f32 	[%rd1], %f35;
	add.s32 	%r11, %r11, 16;
	add.s32 	%r10, %r10, 16;
	setp.ne.s32 	%p2, %r11, 256;
	@%p2 bra 	$L__BB0_2;
$L__BB0_3:
	ret;

}


// ===== COMPILED SASS (sm_100) =====

	.target	sm_100

	.elftype	@"ET_EXEC"


//--------------------- .note.nv.tkinfo           --------------------------
	.section	.note.nv.tkinfo,"",@"SHT_NOTE"
	.sectionflags	@"SHF_NOTE_NV_TKINFO"
	.tkinfo
        /*0018*/ 	.word	0x00000002
        /*0030*/ 	.string	""
        /*0030*/ 	.string	"ptxas"
        /*0030*/ 	.string	"Cuda compilation tools, release 13.0, V13.0.88"
        /*0030*/ 	.string	"Build cuda_13.0.r13.0/compiler.36424714_0"
        /*0030*/ 	.string	"-arch sm_100 -m 64 "



//--------------------- .note.nv.cuinfo           --------------------------
	.section	.note.nv.cuinfo,"",@"SHT_NOTE"
	.sectionflags	@"SHF_NOTE_NV_CUINFO"
        /*0018*/ 	.short	0x0002
        /*001a*/ 	.short	0x0064
        /*001c*/ 	.short	0x0082
	.zero		2


//--------------------- .nv.info                  --------------------------
	.section	.nv.info,"",@"SHT_CUDA_INFO"
	.align	4


	//----- nvinfo : EIATTR_REGCOUNT
	.align		4
        /*0000*/ 	.byte	0x04, 0x2f
        /*0002*/ 	.short	(.L_1 - .L_0)
	.align		4
.L_0:
        /*0004*/ 	.word	index@(_Z3knlPfS_S_)
        /*0008*/ 	.word	0x00000018


	//----- nvinfo : EIATTR_FRAME_SIZE
	.align		4
.L_1:
        /*000c*/ 	.byte	0x04, 0x11
        /*000e*/ 	.short	(.L_3 - .L_2)
	.align		4
.L_2:
        /*0010*/ 	.word	index@(_Z3knlPfS_S_)
        /*0014*/ 	.word	0x00000000


	//----- nvinfo : EIATTR_MIN_STACK_SIZE
	.align		4
.L_3:
        /*0018*/ 	.byte	0x04, 0x12
        /*001a*/ 	.short	(.L_5 - .L_4)
	.align		4
.L_4:
        /*001c*/ 	.word	index@(_Z3knlPfS_S_)
        /*0020*/ 	.word	0x00000000
.L_5:


//--------------------- .nv.compat                --------------------------
	.section	.nv.compat,"",@"SHT_CUDA_COMPAT_INFO"
	.align	4
        /*0000*/ 	.byte	0x02, 0x09, 0x00, 0x00, 0x02, 0x02, 0x01, 0x00, 0x02, 0x05, 0x05, 0x00, 0x03, 0x07, 0x01, 0x01
        /*0010*/ 	.byte	0x02, 0x03, 0x00, 0x00, 0x02, 0x06, 0x01, 0x00, 0x04, 0x0b, 0x08, 0x00, 0x09, 0x00, 0x00, 0x00
        /*0020*/ 	.byte	0x00, 0x00, 0x00, 0x00


//--------------------- .nv.info._Z3knlPfS_S_     --------------------------
	.section	.nv.info._Z3knlPfS_S_,"",@"SHT_CUDA_INFO"
	.sectionflags	@""
	.align	4


	//----- nvinfo : EIATTR_CUDA_API_VERSION
	.align		4
        /*0000*/ 	.byte	0x04, 0x37
        /*0002*/ 	.short	(.L_7 - .L_6)
.L_6:
        /*0004*/ 	.word	0x00000082


	//----- nvinfo : EIATTR_KPARAM_INFO
	.align		4
.L_7:
        /*0008*/ 	.byte	0x04, 0x17
        /*000a*/ 	.short	(.L_9 - .L_8)
.L_8:
        /*000c*/ 	.word	0x00000000
        /*0010*/ 	.short	0x0002
        /*0012*/ 	.short	0x0010
        /*0014*/ 	.byte	0x00, 0xf5, 0x21, 0x00


	//----- nvinfo : EIATTR_KPARAM_INFO
	.align		4
.L_9:
        /*0018*/ 	.byte	0x04, 0x17
        /*001a*/ 	.short	(.L_11 - .L_10)
.L_10:
        /*001c*/ 	.word	0x00000000
        /*0020*/ 	.short	0x0001
        /*0022*/ 	.short	0x0008
        /*0024*/ 	.byte	0x00, 0xf5, 0x21, 0x00


	//----- nvinfo : EIATTR_KPARAM_INFO
	.align		4
.L_11:
        /*0028*/ 	.byte	0x04, 0x17
        /*002a*/ 	.short	(.L_13 - .L_12)
.L_12:
        /*002c*/ 	.word	0x00000000
        /*0030*/ 	.short	0x0000
        /*0032*/ 	.short	0x0000
        /*0034*/ 	.byte	0x00, 0xf5, 0x21, 0x00


	//----- nvinfo : EIATTR_SPARSE_MMA_MASK
	.align		4
.L_13:
        /*0038*/ 	.byte	0x03, 0x50
        /*003a*/ 	.short	0x0000


	//----- nvinfo : EIATTR_MAXREG_COUNT
	.align		4
        /*003c*/ 	.byte	0x03, 0x1b
        /*003e*/ 	.short	0x00ff


	//----- nvinfo : EIATTR_MERCURY_ISA_VERSION
	.align		4
        /*0040*/ 	.byte	0x03, 0x5f
        /*0042*/ 	.short	0x0101


	//----- nvinfo : EIATTR_VRC_CTA_INIT_COUNT
	.align		4
        /*0044*/ 	.byte	0x02, 0x4a
	.zero		1
	.zero		1


	//----- nvinfo : EIATTR_EXIT_INSTR_OFFSETS
	.align		4
        /*0048*/ 	.byte	0x04, 0x1c
        /*004a*/ 	.short	(.L_15 - .L_14)


	//   ....[0]....
.L_14:
        /*004c*/ 	.word	0x00000060


	//   ....[1]....
        /*0050*/ 	.word	0x00000dd0


	//----- nvinfo : EIATTR_CBANK_PARAM_SIZE
	.align		4
.L_15:
        /*0054*/ 	.byte	0x03, 0x19
        /*0056*/ 	.short	0x0018


	//----- nvinfo : EIATTR_PARAM_CBANK
	.align		4
        /*0058*/ 	.byte	0x04, 0x0a
        /*005a*/ 	.short	(.L_17 - .L_16)
	.align		4
.L_16:
        /*005c*/ 	.word	index@(.nv.constant0._Z3knlPfS_S_)
        /*0060*/ 	.short	0x0380
        /*0062*/ 	.short	0x0018


	//----- nvinfo : EIATTR_SW_WAR
	.align		4
.L_17:
        /*0064*/ 	.byte	0x04, 0x36
        /*0066*/ 	.short	(.L_19 - .L_18)
.L_18:
        /*0068*/ 	.word	0x00000008
.L_19:


//--------------------- .nv.callgraph             --------------------------
	.section	.nv.callgraph,"",@"SHT_CUDA_CALLGRAPH"
	.align	4
	.sectionentsize	8
	.align		4
        /*0000*/ 	.word	0x00000000
	.align		4
        /*0004*/ 	.word	0xffffffff
	.align		4
        /*0008*/ 	.word	0x00000000
	.align		4
        /*000c*/ 	.word	0xfffffffe
	.align		4
        /*0010*/ 	.word	0x00000000
	.align		4
        /*0014*/ 	.word	0xfffffffd
	.align		4
        /*0018*/ 	.word	0x00000000
	.align		4
        /*001c*/ 	.word	0xfffffffc


//--------------------- .text._Z3knlPfS_S_        --------------------------
	.section	.text._Z3knlPfS_S_,"ax",@progbits
	.align	128
        .global         _Z3knlPfS_S_
        .type           _Z3knlPfS_S_,@function
        .size           _Z3knlPfS_S_,(.L_x_2 - _Z3knlPfS_S_)
        .other          _Z3knlPfS_S_,@"STO_CUDA_ENTRY STV_DEFAULT"
_Z3knlPfS_S_:
.text._Z3knlPfS_S_:
[----:B------:R-:W-:Y:S01]  /*0000*/  LDC R1, c[0x0][0x37c] ;  /* 0x0000df00ff017b82 */ /* 0x000fe20000000800 */
[----:B------:R-:W0:Y:S07]  /*0010*/  S2R R9, SR_TID.X ;  /* 0x0000000000097919 */ /* 0x000e2e0000002100 */
[----:B------:R-:W0:Y:S08]  /*0020*/  S2UR UR4, SR_CTAID.X ;  /* 0x00000000000479c3 */ /* 0x000e300000002500 */
[----:B------:R-:W0:Y:S02]  /*0030*/  LDC R0, c[0x0][0x360] ;  /* 0x0000d800ff007b82 */ /* 0x000e240000000800 */
[----:B0-----:R-:W-:-:S05]  /*0040*/  IMAD R9, R0, UR4, R9 ;  /* 0x0000000400097c24 */ /* 0x001fca000f8e0209 */
[----:B------:R-:W-:-:S13]  /*0050*/  ISETP.GT.AND P0, PT, R9, 0x1fe, PT ;  /* 0x000001fe0900780c */ /* 0x000fda0003f04270 */
[----:B------:R-:W-:Y:S05]  /*0060*/  @P0 EXIT ;  /* 0x000000000000094d */ /* 0x000fea0003800000 */
[----:B------:R-:W0:Y:S01]  /*0070*/  LDC.64 R4, c[0x0][0x390] ;  /* 0x0000e400ff047b82 */ /* 0x000e220000000a00 */
[----:B------:R-:W1:Y:S01]  /*0080*/  LDCU.64 UR6, c[0x0][0x358] ;  /* 0x00006b00ff0677ac */ /* 0x000e620008000a00 */
[----:B------:R-:W-:Y:S01]  /*0090*/  HFMA2 R11, -RZ, RZ, 0, 0 ;  /* 0x00000000ff0b7431 */ /* 0x000fe200000001ff */
[----:B------:R-:W2:Y:S02]  /*00a0*/  LDCU.64 UR4, c[0x0][0x380] ;  /* 0x00007000ff0477ac */ /* 0x000ea40008000a00 */
[----:B--2---:R-:W-:Y:S01]  /*00b0*/  UIADD3 UR4, UP0, UPT, UR4, 0x20, URZ ;  /* 0x0000002004047890 */ /* 0x004fe2000ff1e0ff */
[----:B0-----:R-:W-:-:S03]  /*00c0*/  IMAD.WIDE R4, R9, 0x4, R4 ;  /* 0x0000000409047825 */ /* 0x001fc600078e0204 */
[----:B------:R-:W-:Y:S02]  /*00d0*/  UIADD3.X UR5, UPT, UPT, URZ, UR5, URZ, UP0, !UPT ;  /* 0x00000005ff057290 */ /* 0x000fe400087fe4ff */
[----:B-1----:R0:W-:Y:S01]  /*00e0*/  STG.E desc[UR6][R4.64], RZ ;  /* 0x000000ff04007986 */ /* 0x0021e2000c101906 */
[----:B------:R-:W-:Y:S01]  /*00f0*/  MOV R2, UR4 ;  /* 0x0000000400027c02 */ /* 0x000fe20008000f00 */
[----:B------:R-:W-:Y:S02]  /*0100*/  UMOV UR4, URZ ;  /* 0x000000ff00047c82 */ /* 0x000fe40008000000 */
[----:B------:R-:W-:-:S07]  /*0110*/  MOV R3, UR5 ;  /* 0x0000000500037c02 */ /* 0x000fce0008000f00 */
.L_x_0:
[----:B------:R-:W-:-:S05]  /*0120*/  IMAD.WIDE R6, R9, 0x4, R2 ;  /* 0x0000000409067825 */ /* 0x000fca00078e0202 */
[----:B------:R-:W2:Y:S02]  /*0130*/  LDG.E R0, desc[UR6][R6.64+-0x20] ;  /* 0xffffe00606007981 */ /* 0x000ea4000c1e1900 */
[----:B--23--:R-:W-:-:S05]  /*0140*/  FFMA R11, R0, R0, R11 ;  /* 0x00000000000b7223 */ /* 0x00cfca000000000b */
[----:B------:R1:W-:Y:S04]  /*0150*/  STG.E desc[UR6][R4.64], R11 ;  /* 0x0000000b04007986 */ /* 0x0003e8000c101906 */
[----:B------:R-:W2:Y:S02]  /*0160*/  LDG.E R0, desc[UR6][R6.64+-0x1c] ;  /* 0xffffe40606007981 */ /* 0x000ea4000c1e1900 */
[----:B--2---:R-:W-:-:S05]  /*0170*/  FFMA R13, R0, R0, R11 ;  /* 0x00000000000d7223 */ /* 0x004fca000000000b */
[----:B------:R2:W-:Y:S04]  /*0180*/  STG.E desc[UR6][R4.64], R13 ;  /* 0x0000000d04007986 */ /* 0x0005e8000c101906 */
[----:B------:R-:W3:Y:S02]  /*0190*/  LDG.E R0, desc[UR6][R6.64+-0x18] ;  /* 0xffffe80606007981 */ /* 0x000ee4000c1e1900 */
[----:B---3--:R-:W-:-:S05]  /*01a0*/  FFMA R15, R0, R0, R13 ;  /* 0x00000000000f7223 */ /* 0x008fca000000000d */
[----:B------:R3:W-:Y:S04]  /*01b0*/  STG.E desc[UR6][R4.64], R15 ;  /* 0x0000000f04007986 */ /* 0x0007e8000c101906 */
[----:B------:R-:W4:Y:S02]  /*01c0*/  LDG.E R0, desc[UR6][R6.64+-0x14] ;  /* 0xffffec0606007981 */ /* 0x000f24000c1e1900 */
[----:B----4-:R-:W-:-:S05]  /*01d0*/  FFMA R17, R0, R0, R15 ;  /* 0x0000000000117223 */ /* 0x010fca000000000f */
[----:B------:R4:W-:Y:S04]  /*01e0*/  STG.E desc[UR6][R4.64], R17 ;  /* 0x0000001104007986 */ /* 0x0009e8000c101906 */
[----:B------:R-:W1:Y:S02]  /*01f0*/  LDG.E R0, desc[UR6][R6.64+-0x10] ;  /* 0xfffff00606007981 */ /* 0x000e64000c1e1900 */
[----:B-1----:R-:W-:-:S05]  /*0200*/  FFMA R11, R0, R0, R17 ;  /* 0x00000000000b7223 */ /* 0x002fca0000000011 */
        /* <DEDUP_REMOVED lines=12> */
[----:B------:R-:W-:Y:S04]  /*02d0*/  STG.E desc[UR6][R4.64], R11 ;  /* 0x0000000b04007986 */ /* 0x000fe8000c101906 */
        /* <DEDUP_REMOVED lines=18> */
[----:B------:R-:W3:Y:S01]  /*0400*/  LDG.E R0, desc[UR6][R6.64+0x1c] ;  /* 0x00001c0606007981 */ /* 0x000ee2000c1e1900 */
[----:B------:R-:W-:-:S05]  /*0410*/  IADD3 R11, PT, PT, R9, 0x10, RZ ;  /* 0x00000010090b7810 */ /* 0x000fca0007ffe0ff */
[----:B------:R-:W-:-:S04]  /*0420*/  IMAD.WIDE R10, R11, 0x4, R2 ;  /* 0x000000040b0a7825 */ /* 0x000fc800078e0202 */
[----:B---3--:R-:W-:-:S05]  /*0430*/  FFMA R17, R0, R0, R15 ;  /* 0x0000000000117223 */ /* 0x008fca000000000f */
[----:B------:R3:W-:Y:S04]  /*0440*/  STG.E desc[UR6][R4.64], R17 ;  /* 0x0000001104007986 */ /* 0x0007e8000c101906 */
[----:B------:R-:W4:Y:S02]  /*0450*/  LDG.E R0, desc[UR6][R10.64+-0x20] ;  /* 0xffffe0060a007981 */ /* 0x000f24000c1e1900 */
[----:B----4-:R-:W-:-:S05]  /*0460*/  FFMA R19, R0, R0, R17 ;  /* 0x0000000000137223 */ /* 0x010fca0000000011 */
[----:B------:R-:W-:Y:S04]  /*0470*/  STG.E desc[UR6][R4.64], R19 ;  /* 0x0000001304007986 */ /* 0x000fe8000c101906 */
[----:B------:R-:W1:Y:S02]  /*0480*/  LDG.E R0, desc[UR6][R10.64+-0x1c] ;  /* 0xffffe4060a007981 */ /* 0x000e64000c1e1900 */
[----:B-1----:R-:W-:-:S05]  /*0490*/  FFMA R13, R0, R0, R19 ;  /* 0x00000000000d7223 */ /* 0x002fca0000000013 */
[----:B------:R1:W-:Y:S04]  /*04a0*/  STG.E desc[UR6][R4.64], R13 ;  /* 0x0000000d04007986 */ /* 0x0003e8000c101906 */
[----:B------:R-:W4:Y:S02]  /*04b0*/  LDG.E R0, desc[UR6][R10.64+-0x18] ;  /* 0xffffe8060a007981 */ /* 0x000f24000c1e1900 */
[----:B----4-:R-:W-:-:S05]  /*04c0*/  FFMA R7, R0, R0, R13 ;  /* 0x0000000000077223 */ /* 0x010fca000000000d */
[----:B------:R4:W-:Y:S04]  /*04d0*/  STG.E desc[UR6][R4.64], R7 ;  /* 0x0000000704007986 */ /* 0x0009e8000c101906 */
[----:B------:R-:W2:Y:S02]  /*04e0*/  LDG.E R0, desc[UR6][R10.64+-0x14] ;  /* 0xffffec060a007981 */ /* 0x000ea4000c1e1900 */
[----:B--2---:R-:W-:-:S05]  /*04f0*/  FFMA R15, R0, R0, R7 ;  /* 0x00000000000f7223 */ /* 0x004fca0000000007 */
[----:B------:R2:W-:Y:S04]  /*0500*/  STG.E desc[UR6][R4.64], R15 ;  /* 0x0000000f04007986 */ /* 0x0005e8000c101906 */
[----:B------:R-:W3:Y:S02]  /*0510*/  LDG.E R0, desc[UR6][R10.64+-0x10] ;  /* 0xfffff0060a007981 */ /* 0x000ee4000c1e1900 */
[----:B---3--:R-:W-:-:S05]  /*0520*/  FFMA R17, R0, R0, R15 ;  /* 0x0000000000117223 */ /* 0x008fca000000000f */
[----:B------:R3:W-:Y:S04]  /*0530*/  STG.E desc[UR6][R4.64], R17 ;  /* 0x0000001104007986 */ /* 0x0007e8000c101906 */
        /* <DEDUP_REMOVED lines=14> */
[----:B------:R-:W-:Y:S04]  /*0620*/  STG.E desc[UR6][R4.64], R13 ;  /* 0x0000000d04007986 */ /* 0x000fe8000c101906 */
        /* <DEDUP_REMOVED lines=15> */
[----:B------:R-:W2:Y:S01]  /*0720*/  LDG.E R0, desc[UR6][R10.64+0x1c] ;  /* 0x00001c060a007981 */ /* 0x000ea2000c1e1900 */
[----:B------:R-:W-:-:S05]  /*0730*/  IADD3 R13, PT, PT, R9, 0x20, RZ ;  /* 0x00000020090d7810 */ /* 0x000fca0007ffe0ff */
[----:B------:R-:W-:-:S04]  /*0740*/  IMAD.WIDE R12, R13, 0x4, R2 ;  /* 0x000000040d0c7825 */ /* 0x000fc800078e0202 */
[----:B--2---:R-:W-:-:S05]  /*0750*/  FFMA R15, R0, R0, R7 ;  /* 0x00000000000f7223 */ /* 0x004fca0000000007 */
[----:B------:R2:W-:Y:S04]  /*0760*/  STG.E desc[UR6][R4.64], R15 ;  /* 0x0000000f04007986 */ /* 0x0005e8000c101906 */
[----:B------:R-:W3:Y:S02]  /*0770*/  LDG.E R0, desc[UR6][R12.64+-0x20] ;  /* 0xffffe0060c007981 */ /* 0x000ee4000c1e1900 */
        /* <DEDUP_REMOVED lines=41> */
[----:B------:R-:W5:Y:S02]  /*0a10*/  LDG.E R0, desc[UR6][R12.64+0x18] ;  /* 0x000018060c007981 */ /* 0x000f64000c1e1900 */
[----:B-----5:R-:W-:-:S05]  /*0a20*/  FFMA R19, R0, R0, R17 ;  /* 0x0000000000137223 */ /* 0x020fca0000000011 */
[----:B------:R-:W-:Y:S04]  /*0a30*/  STG.E desc[UR6][R4.64], R19 ;  /* 0x0000001304007986 */ /* 0x000fe8000c101906 */
[----:B------:R-:W5:Y:S01]  /*0a40*/  LDG.E R0, desc[UR6][R12.64+0x1c] ;  /* 0x00001c060c007981 */ /* 0x000f62000c1e1900 */
[----:B-1----:R-:W-:-:S05]  /*0a50*/  IADD3 R7, PT, PT, R9, 0x30, RZ ;  /* 0x0000003009077810 */ /* 0x002fca0007ffe0ff */
[----:B------:R-:W-:-:S04]  /*0a60*/  IMAD.WIDE R6, R7, 0x4, R2 ;  /* 0x0000000407067825 */ /* 0x000fc800078e0202 */
[----:B-----5:R-:W-:-:S05]  /*0a70*/  FFMA R21, R0, R0, R19 ;  /* 0x0000000000157223 */ /* 0x020fca0000000013 */
[----:B------:R-:W-:Y:S04]  /*0a80*/  STG.E desc[UR6][R4.64], R21 ;  /* 0x0000001504007986 */ /* 0x000fe8000c101906 */
[----:B------:R-:W4:Y:S02]  /*0a90*/  LDG.E R0, desc[UR6][R6.64+-0x20] ;  /* 0xffffe00606007981 */ /* 0x000f24000c1e1900 */
[----:B----4-:R-:W-:-:S05]  /*0aa0*/  FFMA R11, R0, R0, R21 ;  /* 0x00000000000b7223 */ /* 0x010fca0000000015 */
[----:B------:R1:W-:Y:S04]  /*0ab0*/  STG.E desc[UR6][R4.64], R11 ;  /* 0x0000000b04007986 */ /* 0x0003e8000c101906 */
[----:B------:R-:W2:Y:S02]  /*0ac0*/  LDG.E R0, desc[UR6][R6.64+-0x1c] ;  /* 0xffffe40606007981 */ /* 0x000ea4000c1e1900 */
[----:B--2---:R-:W-:-:S05]  /*0ad0*/  FFMA R15, R0, R0, R11 ;  /* 0x00000000000f7223 */ /* 0x004fca000000000b */
[----:B------:R2:W-:Y:S04]  /*0ae0*/  STG.E desc[UR6][R4.64], R15 ;  /* 0x0000000f04007986 */ /* 0x0005e8000c101906 */
[----:B------:R-:W4:Y:S02]  /*0af0*/  LDG.E R0, desc[UR6][R6.64+-0x18] ;  /* 0xffffe80606007981 */ /* 0x000f24000c1e1900 */
[----:B----4-:R-:W-:-:S05]  /*0b00*/  FFMA R13, R0, R0, R15 ;  /* 0x00000000000d7223 */ /* 0x010fca000000000f */
[----:B------:R4:W-:Y:S04]  /*0b10*/  STG.E desc[UR6][R4.64], R13 ;  /* 0x0000000d04007986 */ /* 0x0009e8000c101906 */
[----:B------:R-:W3:Y:S02]  /*0b20*/  LDG.E R0, desc[UR6][R6.64+-0x14] ;  /* 0xffffec0606007981 */ /* 0x000ee4000c1e1900 */
[----:B---3--:R-:W-:-:S05]  /*0b30*/  FFMA R17, R0, R0, R13 ;  /* 0x0000000000117223 */ /* 0x008fca000000000d */
[----:B------:R3:W-:Y:S04]  /*0b40*/  STG.E desc[UR6][R4.64], R17 ;  /* 0x0000001104007986 */ /* 0x0007e8000c101906 */
[----:B------:R-:W1:Y:S02]  /*0b50*/  LDG.E R0, desc[UR6][R6.64+-0x10] ;  /* 0xfffff00606007981 */ /* 0x000e64000c1e1900 */
[----:B-1----:R-:W-:-:S05]  /*0b60*/  FFMA R11, R0, R0, R17 ;  /* 0x00000000000b7223 */ /* 0x002fca0000000011 */
        /* <DEDUP_REMOVED lines=12> */
[----:B------:R-:W-:Y:S04]  /*0c30*/  STG.E desc[UR6][R4.64], R11 ;  /* 0x0000000b04007986 */ /* 0x000fe8000c101906 */
        /* <DEDUP_REMOVED lines=18> */
[----:B------:R-:W2:Y:S01]  /*0d60*/  LDG.E R0, desc[UR6][R6.64+0x1c] ;  /* 0x00001c0606007981 */ /* 0x000ea2000c1e1900 */
[----:B------:R-:W-:Y:S01]  /*0d70*/  UIADD3 UR4, UPT, UPT, UR4, 0x40, URZ ;  /* 0x0000004004047890 */ /* 0x000fe2000fffe0ff */
[----:B------:R-:W-:-:S03]  /*0d80*/  IADD3 R9, PT, PT, R9, 0x40, RZ ;  /* 0x0000004009097810 */ /* 0x000fc60007ffe0ff */
[----:B------:R-:W-:Y:S01]  /*0d90*/  UISETP.NE.AND UP0, UPT, UR4, 0x100, UPT ;  /* 0x000001000400788c */ /* 0x000fe2000bf05270 */
[----:B--2---:R-:W-:-:S05]  /*0da0*/  FFMA R11, R0, R0, R13 ;  /* 0x00000000000b7223 */ /* 0x004fca000000000d */
[----:B------:R3:W-:Y:S03]  /*0db0*/  STG.E desc[UR6][R4.64], R11 ;  /* 0x0000000b04007986 */ /* 0x0007e6000c101906 */
[----:B------:R-:W-:Y:S05]  /*0dc0*/  BRA.U UP0, `(.L_x_0) ;  /* 0xfffffff100d47547 */ /* 0x000fea000b83ffff */
[----:B------:R-:W-:Y:S05]  /*0dd0*/  EXIT ;  /* 0x000000000000794d */ /* 0x000fea0003800000 */
.L_x_1:
[----:B------:R-:W-:-:S00]  /*0de0*/  BRA `(.L_x_1) ;  /* 0xfffffffc00fc7947 */ /* 0x000fc0000383ffff */
[----:B------:R-:W-:-:S00]  /*0df0*/  NOP ;  /* 0x0000000000007918 */ /* 0x000fc00000000000 */
        /* <DEDUP_REMOVED lines=8> */
.L_x_2:


//--------------------- .nv.shared.reserved.0     --------------------------
	.section	.nv.shared.reserved.0,"aw",@nobits
	.weak		__nv_reservedSMEM_offset_0_alias
	.size		__nv_reservedSMEM_offset_0_alias, 0, 64
	.other		__nv_reservedSMEM_offset_0_alias,@"STO_CUDA_RESERVED_SHARED STV_DEFAULT"
__nv_reservedSMEM_offset_0_alias:
	.zero		0
	.zero		64


//--------------------- .nv.constant0._Z3knlPfS_S_ --------------------------
	.section	.nv.constant0._Z3knlPfS_S_,"a",@progbits
	.sectionflags	@""
	.align	4
.nv.constant0._Z3knlPfS_S_:
	.zero		920


//--------------------- SYMBOLS --------------------------

	.type		.nv.reservedSmem.offset0,@object
	.size		.nv.reservedSmem.offset0,0x4
